	.headerflags	@"EF_CUDA_TEXMODE_UNIFIED EF_CUDA_64BIT_ADDRESS EF_CUDA_ACCELERATORS EF_CUDA_SM90 EF_CUDA_VIRTUAL_SM(EF_CUDA_SM90)"
	.elftype	@"ET_EXEC"


//--------------------- .nv.info                  --------------------------
	.section	.nv.info,"",@"SHT_CUDA_INFO"
	.align	4


	//----- nvinfo : EIATTR_REGCOUNT
	.align		4
        /*0000*/ 	.byte	0x04, 0x2f
        /*0002*/ 	.short	(.L_3 - .L_2)
	.align		4
.L_2:
        /*0004*/ 	.word	index@(triton_poi_fused__native_batch_norm_legit_no_training_sigmoid_1)
        /*0008*/ 	.word	0x00000012


	//----- nvinfo : EIATTR_MIN_STACK_SIZE
	.align		4
.L_3:
        /*000c*/ 	.byte	0x04, 0x12
        /*000e*/ 	.short	(.L_5 - .L_4)
	.align		4
.L_4:
        /*0010*/ 	.word	index@(triton_poi_fused__native_batch_norm_legit_no_training_sigmoid_1)
        /*0014*/ 	.word	0x00000000


	//----- nvinfo : EIATTR_FRAME_SIZE
	.align		4
.L_5:
        /*0018*/ 	.byte	0x04, 0x11
        /*001a*/ 	.short	(.L_7 - .L_6)
	.align		4
.L_6:
        /*001c*/ 	.word	index@(triton_poi_fused__native_batch_norm_legit_no_training_sigmoid_1)
        /*0020*/ 	.word	0x00000000


	//----- nvinfo : EIATTR_MIN_STACK_SIZE
	.align		4
.L_7:
        /*0024*/ 	.byte	0x04, 0x12
        /*0026*/ 	.short	(.L_9 - .L_8)
	.align		4
.L_8:
        /*0028*/ 	.word	index@(triton_poi_fused__native_batch_norm_legit_no_training_sigmoid_1)
        /*002c*/ 	.word	0x00000000
.L_9:


//--------------------- .nv.info.triton_poi_fused__native_batch_norm_legit_no_training_sigmoid_1 --------------------------
	.section	.nv.info.triton_poi_fused__native_batch_norm_legit_no_training_sigmoid_1,"",@"SHT_CUDA_INFO"
	.sectionflags	@""
	.align	4


	//----- nvinfo : EIATTR_CUDA_API_VERSION
	.align		4
        /*0000*/ 	.byte	0x04, 0x37
        /*0002*/ 	.short	(.L_11 - .L_10)
.L_10:
        /*0004*/ 	.word	0x0000007c


	//----- nvinfo : EIATTR_KPARAM_INFO
	.align		4
.L_11:
        /*0008*/ 	.byte	0x04, 0x17
        /*000a*/ 	.short	(.L_13 - .L_12)
.L_12:
        /*000c*/ 	.word	0x00000000
        /*0010*/ 	.short	0x0006
        /*0012*/ 	.short	0x0030
        /*0014*/ 	.byte	0x00, 0xf0, 0x11, 0x00


	//----- nvinfo : EIATTR_KPARAM_INFO
	.align		4
.L_13:
        /*0018*/ 	.byte	0x04, 0x17
        /*001a*/ 	.short	(.L_15 - .L_14)
.L_14:
        /*001c*/ 	.word	0x00000000
        /*0020*/ 	.short	0x0005
        /*0022*/ 	.short	0x0028
        /*0024*/ 	.byte	0x00, 0xf4, 0x21, 0x00


	//----- nvinfo : EIATTR_KPARAM_INFO
	.align		4
.L_15:
        /*0028*/ 	.byte	0x04, 0x17
        /*002a*/ 	.short	(.L_17 - .L_16)
.L_16:
        /*002c*/ 	.word	0x00000000
        /*0030*/ 	.short	0x0004
        /*0032*/ 	.short	0x0020
        /*0034*/ 	.byte	0x00, 0xf4, 0x21, 0x00


	//----- nvinfo : EIATTR_KPARAM_INFO
	.align		4
.L_17:
        /*0038*/ 	.byte	0x04, 0x17
        /*003a*/ 	.short	(.L_19 - .L_18)
.L_18:
        /*003c*/ 	.word	0x00000000
        /*0040*/ 	.short	0x0003
        /*0042*/ 	.short	0x0018
        /*0044*/ 	.byte	0x00, 0xf4, 0x21, 0x00


	//----- nvinfo : EIATTR_KPARAM_INFO
	.align		4
.L_19:
        /*0048*/ 	.byte	0x04, 0x17
        /*004a*/ 	.short	(.L_21 - .L_20)
.L_20:
        /*004c*/ 	.word	0x00000000
        /*0050*/ 	.short	0x0002
        /*0052*/ 	.short	0x0010
        /*0054*/ 	.byte	0x00, 0xf4, 0x21, 0x00


	//----- nvinfo : EIATTR_KPARAM_INFO
	.align		4
.L_21:
        /*0058*/ 	.byte	0x04, 0x17
        /*005a*/ 	.short	(.L_23 - .L_22)
.L_22:
        /*005c*/ 	.word	0x00000000
        /*0060*/ 	.short	0x0001
        /*0062*/ 	.short	0x0008
        /*0064*/ 	.byte	0x00, 0xf4, 0x21, 0x00


	//----- nvinfo : EIATTR_KPARAM_INFO
	.align		4
.L_23:
        /*0068*/ 	.byte	0x04, 0x17
        /*006a*/ 	.short	(.L_25 - .L_24)
.L_24:
        /*006c*/ 	.word	0x00000000
        /*0070*/ 	.short	0x0000
        /*0072*/ 	.short	0x0000
        /*0074*/ 	.byte	0x00, 0xf4, 0x21, 0x00


	//----- nvinfo : EIATTR_SPARSE_MMA_MASK
	.align		4
.L_25:
        /*0078*/ 	.byte	0x03, 0x50
        /*007a*/ 	.short	0x0000


	//----- nvinfo : EIATTR_MAXREG_COUNT
	.align		4
        /*007c*/ 	.byte	0x03, 0x1b
        /*007e*/ 	.short	0x00ff


	//----- nvinfo : EIATTR_EXIT_INSTR_OFFSETS
	.align		4
        /*0080*/ 	.byte	0x04, 0x1c
        /*0082*/ 	.short	(.L_27 - .L_26)


	//   ....[0]....
.L_26:
        /*0084*/ 	.word	0x000003f0


	//   ....[1]....
        /*0088*/ 	.word	0x00000410


	//----- nvinfo : EIATTR_REQNTID
	.align		4
.L_27:
        /*008c*/ 	.byte	0x04, 0x10
        /*008e*/ 	.short	(.L_29 - .L_28)
.L_28:
        /*0090*/ 	.word	0x00000020
        /*0094*/ 	.word	0x00000001
        /*0098*/ 	.word	0x00000001


	//----- nvinfo : EIATTR_CBANK_PARAM_SIZE
	.align		4
.L_29:
        /*009c*/ 	.byte	0x03, 0x19
        /*009e*/ 	.short	0x0034


	//----- nvinfo : EIATTR_PARAM_CBANK
	.align		4
        /*00a0*/ 	.byte	0x04, 0x0a
        /*00a2*/ 	.short	(.L_31 - .L_30)
	.align		4
.L_30:
        /*00a4*/ 	.word	index@(.nv.constant0.triton_poi_fused__native_batch_norm_legit_no_training_sigmoid_1)
        /*00a8*/ 	.short	0x0210
        /*00aa*/ 	.short	0x0034


	//----- nvinfo : EIATTR_SW_WAR
	.align		4
.L_31:
        /*00ac*/ 	.byte	0x04, 0x36
        /*00ae*/ 	.short	(.L_33 - .L_32)
.L_32:
        /*00b0*/ 	.word	0x00000008
.L_33:


//--------------------- .nv.callgraph             --------------------------
	.section	.nv.callgraph,"",@"SHT_CUDA_CALLGRAPH"
	.align	4
	.sectionentsize	8
	.align		4
        /*0000*/ 	.word	0x00000000
	.align		4
        /*0004*/ 	.word	0xffffffff
	.align		4
        /*0008*/ 	.word	0x00000000
	.align		4
        /*000c*/ 	.word	0xfffffffe
	.align		4
        /*0010*/ 	.word	0x00000000
	.align		4
        /*0014*/ 	.word	0xfffffffd
	.align		4
        /*0018*/ 	.word	0x00000000
	.align		4
        /*001c*/ 	.word	0xfffffffc


//--------------------- .nv.constant4             --------------------------
	.section	.nv.constant4,"a",@progbits
	.align	8
	.align		8
.nv.constant4:
        /*0000*/ 	.dword	_$_str
	.align		8
        /*0008*/ 	.dword	_$_str_$_2


//--------------------- .text.triton_poi_fused__native_batch_norm_legit_no_training_sigmoid_1 --------------------------
	.section	.text.triton_poi_fused__native_batch_norm_legit_no_training_sigmoid_1,"ax",@progbits
	.align	128
        .global         triton_poi_fused__native_batch_norm_legit_no_training_sigmoid_1
        .type           triton_poi_fused__native_batch_norm_legit_no_training_sigmoid_1,@function
        .size           triton_poi_fused__native_batch_norm_legit_no_training_sigmoid_1,(.L_x_1 - triton_poi_fused__native_batch_norm_legit_no_training_sigmoid_1)
        .other          triton_poi_fused__native_batch_norm_legit_no_training_sigmoid_1,@"STO_CUDA_ENTRY STV_DEFAULT"
triton_poi_fused__native_batch_norm_legit_no_training_sigmoid_1:
.text.triton_poi_fused__native_batch_norm_legit_no_training_sigmoid_1:
[----:B------:R-:W0:Y:S08]  /*0000*/  LDC R1, c[0x0][0x28] ;  /* 0x00000a00ff017b82 */ /* 0x000e300000000800 */
[----:B------:R-:W1:Y:S01]  /*0010*/  LDC.64 R2, c[0x0][0x220] ;  /* 0x00008800ff027b82 */ /* 0x000e620000000a00 */
[----:B------:R-:W-:Y:S01]  /*0020*/  ULDC.64 UR4, c[0x0][0x208] ;  /* 0x0000820000047ab9 */ /* 0x000fe20000000a00 */
[----:B------:R-:W2:Y:S01]  /*0030*/  S2R R0, SR_TID.X ;  /* 0x0000000000007919 */ /* 0x000ea20000002100 */
[----:B------:R-:W3:Y:S05]  /*0040*/  S2R R13, SR_CTAID.X ;  /* 0x00000000000d7919 */ /* 0x000eea0000002500 */
[----:B------:R-:W4:Y:S01]  /*0050*/  LDC.64 R10, c[0x0][0x210] ;  /* 0x00008400ff0a7b82 */ /* 0x000f220000000a00 */
[----:B-1----:R4:W5:Y:S07]  /*0060*/  LDG.E R12, desc[UR4][R2.64] ;  /* 0x00000004020c7981 */ /* 0x00296e000c1e1900 */
[----:B------:R-:W1:Y:S01]  /*0070*/  LDC.64 R4, c[0x0][0x218] ;  /* 0x00008600ff047b82 */ /* 0x000e620000000a00 */
[----:B------:R-:W-:-:S07]  /*0080*/  CS2R R14, SRZ ;  /* 0x00000000000e7805 */ /* 0x000fce000001ff00 */
[----:B------:R-:W1:Y:S01]  /*0090*/  LDC.64 R6, c[0x0][0x228] ;  /* 0x00008a00ff067b82 */ /* 0x000e620000000a00 */
[----:B--2---:R-:W-:-:S04]  /*00a0*/  SHF.L.U32 R0, R0, 0x1, RZ ;  /* 0x0000000100007819 */ /* 0x004fc800000006ff */
[----:B------:R-:W-:-:S03]  /*00b0*/  LOP3.LUT R0, R0, 0x3e, RZ, 0xc0, !PT ;  /* 0x0000003e00007812 */ /* 0x000fc600078ec0ff */
[----:B------:R-:W2:Y:S01]  /*00c0*/  LDC.64 R8, c[0x0][0x230] ;  /* 0x00008c00ff087b82 */ /* 0x000ea20000000a00 */
[----:B---3--:R-:W-:-:S04]  /*00d0*/  LEA R13, R13, R0, 0x6 ;  /* 0x000000000d0d7211 */ /* 0x008fc800078e30ff */
[C---:B------:R-:W-:Y:S01]  /*00e0*/  ISETP.GE.AND P0, PT, R13.reuse, 0x40, PT ;  /* 0x000000400d00780c */ /* 0x040fe20003f06270 */
[----:B----4-:R-:W-:Y:S01]  /*00f0*/  IMAD.WIDE R2, R13, 0x4, R10 ;  /* 0x000000040d027825 */ /* 0x010fe200078e020a */
[----:B-1----:R-:W3:Y:S04]  /*0100*/  LDG.E R4, desc[UR4][R4.64] ;  /* 0x0000000404047981 */ /* 0x002ee8000c1e1900 */
[----:B0-----:R-:W4:Y:S07]  /*0110*/  LDG.E R6, desc[UR4][R6.64] ;  /* 0x0000000406067981 */ /* 0x001f2e000c1e1900 */
[----:B------:R0:W3:Y:S04]  /*0120*/  @!P0 LDG.E.64 R14, desc[UR4][R2.64] ;  /* 0x00000004020e8981 */ /* 0x0000e8000c1e1b00 */
[----:B--2---:R-:W4:Y:S01]  /*0130*/  LDG.E R9, desc[UR4][R8.64] ;  /* 0x0000000408097981 */ /* 0x004f22000c1e1900 */
[----:B------:R-:W-:Y:S01]  /*0140*/  HFMA2.MMA R10, -RZ, RZ, 1.625, 0 ;  /* 0x3e800000ff0a7435 */ /* 0x000fe200000001ff */
[----:B-----5:R-:W-:-:S04]  /*0150*/  FADD R12, R12, 9.9999997473787516356e-06 ;  /* 0x3727c5ac0c0c7421 */ /* 0x020fc80000000000 */
[----:B------:R-:W1:Y:S02]  /*0160*/  MUFU.SQRT R0, R12 ;  /* 0x0000000c00007308 */ /* 0x000e640000002000 */
[C---:B-1----:R-:W-:Y:S02]  /*0170*/  FSETP.GT.AND P1, PT, R0.reuse, 8.50705917302346158658e+37, PT ;  /* 0x7e8000000000780b */ /* 0x042fe40003f24000 */
[----:B------:R-:W-:-:S11]  /*0180*/  FSETP.GEU.AND P2, PT, R0, 1.175494350822287508e-38, PT ;  /* 0x008000000000780b */ /* 0x000fd60003f4e000 */
[----:B------:R-:W-:-:S04]  /*0190*/  @P1 FMUL R0, R0, 0.25 ;  /* 0x3e80000000001820 */ /* 0x000fc80000400000 */
[----:B------:R-:W-:-:S06]  /*01a0*/  @!P2 FMUL R0, R0, 16777216 ;  /* 0x4b8000000000a820 */ /* 0x000fcc0000400000 */
[----:B------:R-:W1:Y:S01]  /*01b0*/  MUFU.RCP R0, R0 ;  /* 0x0000000000007308 */ /* 0x000e620000001000 */
[----:B0-----:R-:W-:Y:S01]  /*01c0*/  FSEL R3, R10, 1, P1 ;  /* 0x3f8000000a037808 */ /* 0x001fe20000800000 */
[----:B---3--:R-:W-:-:S04]  /*01d0*/  FADD R14, -R4, R14 ;  /* 0x0000000e040e7221 */ /* 0x008fc80000000100 */
[----:B------:R-:W-:Y:S01]  /*01e0*/  @!P2 FMUL R3, R3, 16777216 ;  /* 0x4b8000000303a820 */ /* 0x000fe20000400000 */
[----:B------:R-:W-:-:S03]  /*01f0*/  FADD R15, -R4, R15 ;  /* 0x0000000f040f7221 */ /* 0x000fc60000000100 */
[----:B-1----:R-:W-:-:S04]  /*0200*/  FMUL R3, R0, R3 ;  /* 0x0000000300037220 */ /* 0x002fc80000400000 */
[-C--:B------:R-:W-:Y:S01]  /*0210*/  FMUL R14, R14, R3.reuse ;  /* 0x000000030e0e7220 */ /* 0x080fe20000400000 */
[----:B------:R-:W-:-:S03]  /*0220*/  FMUL R2, R15, R3 ;  /* 0x000000030f027220 */ /* 0x000fc60000400000 */
[C-C-:B----4-:R-:W-:Y:S01]  /*0230*/  FFMA R14, R6.reuse, R14, R9.reuse ;  /* 0x0000000e060e7223 */ /* 0x150fe20000000009 */
[----:B------:R-:W-:-:S03]  /*0240*/  FFMA R2, R6, R2, R9 ;  /* 0x0000000206027223 */ /* 0x000fc60000000009 */
[----:B------:R-:W-:Y:S01]  /*0250*/  FADD R14, RZ, -R14 ;  /* 0x8000000eff0e7221 */ /* 0x000fe20000000000 */
[----:B------:R-:W-:-:S03]  /*0260*/  FADD R2, RZ, -R2 ;  /* 0x80000002ff027221 */ /* 0x000fc60000000000 */
[----:B------:R-:W-:Y:S01]  /*0270*/  FMUL R14, R14, 1.4426950216293334961 ;  /* 0x3fb8aa3b0e0e7820 */ /* 0x000fe20000400000 */
[----:B------:R-:W-:-:S04]  /*0280*/  FMUL R4, R2, 1.4426950216293334961 ;  /* 0x3fb8aa3b02047820 */ /* 0x000fc80000400000 */
[----:B------:R-:W-:Y:S02]  /*0290*/  FSETP.GEU.AND P1, PT, R14, -126, PT ;  /* 0xc2fc00000e00780b */ /* 0x000fe40003f2e000 */
[----:B------:R-:W-:-:S11]  /*02a0*/  FSETP.GEU.AND P2, PT, R4, -126, PT ;  /* 0xc2fc00000400780b */ /* 0x000fd60003f4e000 */
[----:B------:R-:W-:Y:S02]  /*02b0*/  @!P1 FMUL R14, R14, 0.5 ;  /* 0x3f0000000e0e9820 */ /* 0x000fe40000400000 */
[----:B------:R-:W-:Y:S02]  /*02c0*/  @!P2 FMUL R4, R4, 0.5 ;  /* 0x3f0000000404a820 */ /* 0x000fe40000400000 */
[----:B------:R-:W0:Y:S08]  /*02d0*/  MUFU.EX2 R0, R14 ;  /* 0x0000000e00007308 */ /* 0x000e300000000800 */
[----:B------:R-:W1:Y:S01]  /*02e0*/  MUFU.EX2 R2, R4 ;  /* 0x0000000400027308 */ /* 0x000e620000000800 */
[----:B0-----:R-:W-:-:S04]  /*02f0*/  @!P1 FMUL R0, R0, R0 ;  /* 0x0000000000009220 */ /* 0x001fc80000400000 */
[----:B------:R-:W-:Y:S01]  /*0300*/  FADD R0, R0, 1 ;  /* 0x3f80000000007421 */ /* 0x000fe20000000000 */
[----:B-1----:R-:W-:-:S04]  /*0310*/  @!P2 FMUL R2, R2, R2 ;  /* 0x000000020202a220 */ /* 0x002fc80000400000 */
[----:B------:R-:W-:Y:S01]  /*0320*/  FADD R5, R2, 1 ;  /* 0x3f80000002057421 */ /* 0x000fe20000000000 */
[----:B------:R-:W-:Y:S01]  /*0330*/  FSETP.GT.AND P1, PT, R0, 8.50705917302346158658e+37, PT ;  /* 0x7e8000000000780b */ /* 0x000fe20003f24000 */
[----:B------:R-:W0:Y:S03]  /*0340*/  LDC.64 R2, c[0x0][0x238] ;  /* 0x00008e00ff027b82 */ /* 0x000e260000000a00 */
[----:B------:R-:W-:-:S09]  /*0350*/  FSETP.GT.AND P2, PT, R5, 8.50705917302346158658e+37, PT ;  /* 0x7e8000000500780b */ /* 0x000fd20003f44000 */
[----:B------:R-:W-:-:S04]  /*0360*/  @P1 FMUL R0, R0, 0.25 ;  /* 0x3e80000000001820 */ /* 0x000fc80000400000 */
[----:B------:R-:W-:Y:S02]  /*0370*/  @P2 FMUL R5, R5, 0.25 ;  /* 0x3e80000005052820 */ /* 0x000fe40000400000 */
[----:B------:R-:W1:Y:S08]  /*0380*/  MUFU.RCP R0, R0 ;  /* 0x0000000000007308 */ /* 0x000e700000001000 */
[----:B------:R-:W2:Y:S01]  /*0390*/  MUFU.RCP R5, R5 ;  /* 0x0000000500057308 */ /* 0x000ea20000001000 */
[----:B------:R-:W-:-:S02]  /*03a0*/  FSEL R7, R10, 1, P1 ;  /* 0x3f8000000a077808 */ /* 0x000fc40000800000 */
[----:B------:R-:W-:Y:S01]  /*03b0*/  FSEL R4, R10, 1, P2 ;  /* 0x3f8000000a047808 */ /* 0x000fe20001000000 */
[----:B0-----:R-:W-:-:S04]  /*03c0*/  IMAD.WIDE R2, R13, 0x4, R2 ;  /* 0x000000040d027825 */ /* 0x001fc800078e0202 */
[----:B-1----:R-:W-:Y:S01]  /*03d0*/  FMUL R6, R0, R7 ;  /* 0x0000000700067220 */ /* 0x002fe20000400000 */
[----:B--2---:R-:W-:Y:S01]  /*03e0*/  FMUL R7, R5, R4 ;  /* 0x0000000405077220 */ /* 0x004fe20000400000 */
[----:B------:R-:W-:Y:S06]  /*03f0*/  @P0 EXIT ;  /* 0x000000000000094d */ /* 0x000fec0003800000 */
[----:B------:R-:W-:Y:S01]  /*0400*/  STG.E.64 desc[UR4][R2.64], R6 ;  /* 0x0000000602007986 */ /* 0x000fe2000c101b04 */
[----:B------:R-:W-:Y:S05]  /*0410*/  EXIT ;  /* 0x000000000000794d */ /* 0x000fea0003800000 */
.L_x_0:
[----:B------:R-:W-:-:S00]  /*0420*/  BRA `(.L_x_0) ;  /* 0xfffffffc00fc7947 */ /* 0x000fc0000383ffff */
[----:B------:R-:W-:-:S00]  /*0430*/  NOP ;  /* 0x0000000000007918 */ /* 0x000fc00000000000 */
        /* <DEDUP_REMOVED lines=12> */
.L_x_1:


//--------------------- .nv.global.init           --------------------------
	.section	.nv.global.init,"aw",@progbits
.nv.global.init:
	.type		_$_str,@object
	.size		_$_str,(_$_str_$_2 - _$_str)
_$_str:
        /*0000*/ 	.byte	0x5f, 0x5f, 0x43, 0x55, 0x44, 0x41, 0x5f, 0x46, 0x54, 0x5a, 0x00
	.type		_$_str_$_2,@object
	.size		_$_str_$_2,(.L_1 - _$_str_$_2)
_$_str_$_2:
        /*000b*/ 	.byte	0x5f, 0x5f, 0x43, 0x55, 0x44, 0x41, 0x5f, 0x50, 0x52, 0x45, 0x43, 0x5f, 0x53, 0x51, 0x52, 0x54
        /*001b*/ 	.byte	0x00
.L_1:


//--------------------- .nv.constant0.triton_poi_fused__native_batch_norm_legit_no_training_sigmoid_1 --------------------------
	.section	.nv.constant0.triton_poi_fused__native_batch_norm_legit_no_training_sigmoid_1,"a",@progbits
	.sectionflags	@""
	.align	4
.nv.constant0.triton_poi_fused__native_batch_norm_legit_no_training_sigmoid_1:
	.zero		580
